	.headerflags	@"EF_CUDA_TEXMODE_UNIFIED EF_CUDA_64BIT_ADDRESS EF_CUDA_SM86 EF_CUDA_VIRTUAL_SM(EF_CUDA_SM86)"
	.elftype	@"ET_EXEC"


//--------------------- .nv.info                  --------------------------
	.section	.nv.info,"",@"SHT_CUDA_INFO"
	.align	4


	//----- nvinfo : EIATTR_REGCOUNT
	.align		4
        /*0000*/ 	.byte	0x04, 0x2f
        /*0002*/ 	.short	(.L_1 - .L_0)
	.align		4
.L_0:
        /*0004*/ 	.word	index@(triton_poi_fused_clone_1)
        /*0008*/ 	.word	0x00000008


	//----- nvinfo : EIATTR_MIN_STACK_SIZE
	.align		4
.L_1:
        /*000c*/ 	.byte	0x04, 0x12
        /*000e*/ 	.short	(.L_3 - .L_2)
	.align		4
.L_2:
        /*0010*/ 	.word	index@(triton_poi_fused_clone_1)
        /*0014*/ 	.word	0x00000000


	//----- nvinfo : EIATTR_FRAME_SIZE
	.align		4
.L_3:
        /*0018*/ 	.byte	0x04, 0x11
        /*001a*/ 	.short	(.L_5 - .L_4)
	.align		4
.L_4:
        /*001c*/ 	.word	index@(triton_poi_fused_clone_1)
        /*0020*/ 	.word	0x00000000


	//----- nvinfo : EIATTR_MIN_STACK_SIZE
	.align		4
.L_5:
        /*0024*/ 	.byte	0x04, 0x12
        /*0026*/ 	.short	(.L_7 - .L_6)
	.align		4
.L_6:
        /*0028*/ 	.word	index@(triton_poi_fused_clone_1)
        /*002c*/ 	.word	0x00000000
.L_7:


//--------------------- .nv.info.triton_poi_fused_clone_1 --------------------------
	.section	.nv.info.triton_poi_fused_clone_1,"",@"SHT_CUDA_INFO"
	.sectionflags	@""
	.align	4


	//----- nvinfo : EIATTR_CUDA_API_VERSION
	.align		4
        /*0000*/ 	.byte	0x04, 0x37
        /*0002*/ 	.short	(.L_9 - .L_8)
.L_8:
        /*0004*/ 	.word	0x0000007c


	//----- nvinfo : EIATTR_SW2861232_WAR
	.align		4
.L_9:
        /*0008*/ 	.byte	0x01, 0x35
	.zero		2


	//----- nvinfo : EIATTR_PARAM_CBANK
	.align		4
        /*000c*/ 	.byte	0x04, 0x0a
        /*000e*/ 	.short	(.L_11 - .L_10)
	.align		4
.L_10:
        /*0010*/ 	.word	index@(.nv.constant0.triton_poi_fused_clone_1)
        /*0014*/ 	.short	0x0160
        /*0016*/ 	.short	0x0020


	//----- nvinfo : EIATTR_CBANK_PARAM_SIZE
	.align		4
.L_11:
        /*0018*/ 	.byte	0x03, 0x19
        /*001a*/ 	.short	0x0020


	//----- nvinfo : EIATTR_KPARAM_INFO
	.align		4
        /*001c*/ 	.byte	0x04, 0x17
        /*001e*/ 	.short	(.L_13 - .L_12)
.L_12:
        /*0020*/ 	.word	0x00000000
        /*0024*/ 	.short	0x0003
        /*0026*/ 	.short	0x0018
        /*0028*/ 	.byte	0x00, 0xf4, 0x21, 0x00


	//----- nvinfo : EIATTR_KPARAM_INFO
	.align		4
.L_13:
        /*002c*/ 	.byte	0x04, 0x17
        /*002e*/ 	.short	(.L_15 - .L_14)
.L_14:
        /*0030*/ 	.word	0x00000000
        /*0034*/ 	.short	0x0002
        /*0036*/ 	.short	0x0010
        /*0038*/ 	.byte	0x00, 0xf0, 0x11, 0x00


	//----- nvinfo : EIATTR_KPARAM_INFO
	.align		4
.L_15:
        /*003c*/ 	.byte	0x04, 0x17
        /*003e*/ 	.short	(.L_17 - .L_16)
.L_16:
        /*0040*/ 	.word	0x00000000
        /*0044*/ 	.short	0x0001
        /*0046*/ 	.short	0x0008
        /*0048*/ 	.byte	0x00, 0xf4, 0x21, 0x00


	//----- nvinfo : EIATTR_KPARAM_INFO
	.align		4
.L_17:
        /*004c*/ 	.byte	0x04, 0x17
        /*004e*/ 	.short	(.L_19 - .L_18)
.L_18:
        /*0050*/ 	.word	0x00000000
        /*0054*/ 	.short	0x0000
        /*0056*/ 	.short	0x0000
        /*0058*/ 	.byte	0x00, 0xf4, 0x21, 0x00


	//----- nvinfo : EIATTR_MAXREG_COUNT
	.align		4
.L_19:
        /*005c*/ 	.byte	0x03, 0x1b
        /*005e*/ 	.short	0x00ff


	//----- nvinfo : EIATTR_EXIT_INSTR_OFFSETS
	.align		4
        /*0060*/ 	.byte	0x04, 0x1c
        /*0062*/ 	.short	(.L_21 - .L_20)


	//   ....[0]....
.L_20:
        /*0064*/ 	.word	0x00000100


	//----- nvinfo : EIATTR_REQNTID
	.align		4
.L_21:
        /*0068*/ 	.byte	0x04, 0x10
        /*006a*/ 	.short	(.L_23 - .L_22)
.L_22:
        /*006c*/ 	.word	0x00000100
        /*0070*/ 	.word	0x00000001
        /*0074*/ 	.word	0x00000001
.L_23:


//--------------------- .nv.callgraph             --------------------------
	.section	.nv.callgraph,"",@"SHT_CUDA_CALLGRAPH"
	.align	4
	.sectionentsize	8
	.align		4
        /*0000*/ 	.word	0x00000000
	.align		4
        /*0004*/ 	.word	0xffffffff
	.align		4
        /*0008*/ 	.word	0x00000000
	.align		4
        /*000c*/ 	.word	0xfffffffe
	.align		4
        /*0010*/ 	.word	0x00000000
	.align		4
        /*0014*/ 	.word	0xfffffffd
	.align		4
        /*0018*/ 	.word	0x00000000
	.align		4
        /*001c*/ 	.word	0xfffffffc


//--------------------- .nv.rel.action            --------------------------
	.section	.nv.rel.action,"",@"SHT_CUDA_RELOCINFO"
	.align	8
	.sectionentsize	8
        /*0000*/ 	.byte	0x73, 0x00, 0x00, 0x00, 0x00, 0x00, 0x00, 0x00, 0x00, 0x00, 0x00, 0x11, 0x25, 0x00, 0x05, 0x36


//--------------------- .nv.constant0.triton_poi_fused_clone_1 --------------------------
	.section	.nv.constant0.triton_poi_fused_clone_1,"a",@progbits
	.sectionflags	@""
	.align	4
.nv.constant0.triton_poi_fused_clone_1:
	.zero		384


//--------------------- .text.triton_poi_fused_clone_1 --------------------------
	.section	.text.triton_poi_fused_clone_1,"ax",@progbits
	.sectioninfo	@"SHI_REGISTERS=8"
	.align	128
        .global         triton_poi_fused_clone_1
        .type           triton_poi_fused_clone_1,@function
        .size           triton_poi_fused_clone_1,(.L_x_1 - triton_poi_fused_clone_1)
        .other          triton_poi_fused_clone_1,@"STO_CUDA_ENTRY STV_DEFAULT"
triton_poi_fused_clone_1:
.text.triton_poi_fused_clone_1:
[----:B------:R-:W-:Y:S02]  /*0000*/  MOV R1, c[0x0][0x28] ;  /* 0x00000a0000017a02 */ /* 0x000fe40000000f00 */
[----:B------:R-:W0:Y:S01]  /*0010*/  S2R R0, SR_TID.X ;  /* 0x0000000000007919 */ /* 0x000e220000002100 */
[----:B------:R-:W-:Y:S01]  /*0020*/  MOV R4, 0x2 ;  /* 0x0000000200047802 */ /* 0x000fe20000000f00 */
[----:B------:R-:W-:Y:S02]  /*0030*/  ULDC.64 UR4, c[0x0][0x118] ;  /* 0x0000460000047ab9 */ /* 0x000fe40000000a00 */
[----:B------:R-:W1:Y:S01]  /*0040*/  S2R R3, SR_CTAID.X ;  /* 0x0000000000037919 */ /* 0x000e620000002500 */
[----:B0-----:R-:W-:-:S04]  /*0050*/  SHF.L.U32 R0, R0, 0x1, RZ ;  /* 0x0000000100007819 */ /* 0x001fc800000006ff */
[----:B------:R-:W-:-:S04]  /*0060*/  LOP3.LUT R0, R0, 0x1fe, RZ, 0xc0, !PT ;  /* 0x000001fe00007812 */ /* 0x000fc800078ec0ff */
[----:B-1----:R-:W-:-:S05]  /*0070*/  LEA R0, R3, R0, 0x9 ;  /* 0x0000000003007211 */ /* 0x002fca00078e48ff */
[----:B------:R-:W-:-:S05]  /*0080*/  IMAD.HI R2, R0, 0x38e38e39, RZ ;  /* 0x38e38e3900027827 */ /* 0x000fca00078e02ff */
[----:B------:R-:W-:-:S04]  /*0090*/  SHF.R.U32.HI R3, RZ, 0x1f, R2 ;  /* 0x0000001fff037819 */ /* 0x000fc80000011602 */
[----:B------:R-:W-:-:S05]  /*00a0*/  LEA.HI R3, R2, R3, RZ, 0x10 ;  /* 0x0000000302037211 */ /* 0x000fca00078f80ff */
[----:B------:R-:W-:-:S04]  /*00b0*/  IMAD R3, R3, 0x480000, R0 ;  /* 0x0048000003037824 */ /* 0x000fc800078e0200 */
[----:B------:R-:W-:-:S06]  /*00c0*/  IMAD.WIDE R2, R3, R4, c[0x0][0x160] ;  /* 0x0000580003027625 */ /* 0x000fcc00078e0204 */
[----:B------:R-:W2:Y:S01]  /*00d0*/  LDG.E R3, [R2.64] ;  /* 0x0000000402037981 */ /* 0x000ea2000c1e1900 */
[----:B------:R-:W-:-:S05]  /*00e0*/  IMAD.WIDE R4, R0, R4, c[0x0][0x168] ;  /* 0x00005a0000047625 */ /* 0x000fca00078e0204 */
[----:B--2---:R-:W-:Y:S01]  /*00f0*/  STG.E [R4.64], R3 ;  /* 0x0000000304007986 */ /* 0x004fe2000c101904 */
[----:B------:R-:W-:Y:S05]  /*0100*/  EXIT ;  /* 0x000000000000794d */ /* 0x000fea0003800000 */
.L_x_0:
[----:B------:R-:W-:-:S00]  /*0110*/  BRA `(.L_x_0) ;  /* 0xfffffff000007947 */ /* 0x000fc0000383ffff */
[----:B------:R-:W-:-:S00]  /*0120*/  NOP ;  /* 0x0000000000007918 */ /* 0x000fc00000000000 */
        /* <DEDUP_REMOVED lines=13> */
.L_x_1:
